//
// Generated by NVIDIA NVVM Compiler
//
// Compiler Build ID: CL-36424714
// Cuda compilation tools, release 13.0, V13.0.88
// Based on NVVM 20.0.0
//

.version 9.0
.target sm_100
.address_size 64

	// .globl	_Z13swiglu_kernelPKfPfi

.visible .entry _Z13swiglu_kernelPKfPfi(
	.param .u64 .ptr .align 1 _Z13swiglu_kernelPKfPfi_param_0,
	.param .u64 .ptr .align 1 _Z13swiglu_kernelPKfPfi_param_1,
	.param .u32 _Z13swiglu_kernelPKfPfi_param_2
)
{
	.reg .pred 	%p<2>;
	.reg .b32 	%r<8>;
	.reg .b32 	%f<17>;
	.reg .b64 	%rd<10>;
	.reg .b64 	%fd<5>;

	ld.param.u64 	%rd1, [_Z13swiglu_kernelPKfPfi_param_0];
	ld.param.u64 	%rd2, [_Z13swiglu_kernelPKfPfi_param_1];
	ld.param.u32 	%r2, [_Z13swiglu_kernelPKfPfi_param_2];
	mov.u32 	%r3, %tid.x;
	mov.u32 	%r4, %ntid.x;
	mov.u32 	%r5, %ctaid.x;
	mad.lo.s32 	%r1, %r4, %r5, %r3;
	setp.ge.s32 	%p1, %r1, %r2;
	@%p1 bra 	$L__BB0_2;
	cvta.to.global.u64 	%rd3, %rd1;
	cvta.to.global.u64 	%rd4, %rd2;
	mul.wide.s32 	%rd5, %r1, 4;
	add.s64 	%rd6, %rd3, %rd5;
	ld.global.f32 	%f1, [%rd6];
	cvt.f64.f32 	%fd1, %f1;
	fma.rn.f32 	%f2, %f1, 0fBBBB989D, 0f3F000000;
	cvt.sat.f32.f32 	%f3, %f2;
	mov.f32 	%f4, 0f4B400001;
	mov.f32 	%f5, 0f437C0000;
	fma.rm.f32 	%f6, %f3, %f5, %f4;
	add.f32 	%f7, %f6, 0fCB40007F;
	neg.f32 	%f8, %f7;
	fma.rn.f32 	%f9, %f1, 0fBFB8AA3B, %f8;
	fma.rn.f32 	%f10, %f1, 0fB2A57060, %f9;
	mov.b32 	%r6, %f6;
	shl.b32 	%r7, %r6, 23;
	mov.b32 	%f11, %r7;
	ex2.approx.ftz.f32 	%f12, %f10;
	mul.f32 	%f13, %f12, %f11;
	cvt.f64.f32 	%fd2, %f13;
	add.f64 	%fd3, %fd2, 0d3FF0000000000000;
	div.rn.f64 	%fd4, %fd1, %fd3;
	cvt.rn.f32.f64 	%f14, %fd4;
	mul.wide.s32 	%rd7, %r2, 4;
	add.s64 	%rd8, %rd6, %rd7;
	ld.global.f32 	%f15, [%rd8];
	mul.f32 	%f16, %f15, %f14;
	add.s64 	%rd9, %rd4, %rd5;
	st.global.f32 	[%rd9], %f16;
$L__BB0_2:
	ret;

}


// ===== COMPILED SASS (sm_100) =====

	.target	sm_100

	.elftype	@"ET_EXEC"


//--------------------- .note.nv.tkinfo           --------------------------
	.section	.note.nv.tkinfo,"",@"SHT_NOTE"
	.sectionflags	@"SHF_NOTE_NV_TKINFO"
	.tkinfo
        /*0018*/ 	.word	0x00000002
        /*0030*/ 	.string	""
        /*0030*/ 	.string	"ptxas"
        /*0030*/ 	.string	"Cuda compilation tools, release 13.0, V13.0.88"
        /*0030*/ 	.string	"Build cuda_13.0.r13.0/compiler.36424714_0"
        /*0030*/ 	.string	"-arch sm_100 -m 64 "



//--------------------- .note.nv.cuinfo           --------------------------
	.section	.note.nv.cuinfo,"",@"SHT_NOTE"
	.sectionflags	@"SHF_NOTE_NV_CUINFO"
        /*0018*/ 	.short	0x0002
        /*001a*/ 	.short	0x0064
        /*001c*/ 	.short	0x0082
	.zero		2


//--------------------- .nv.info                  --------------------------
	.section	.nv.info,"",@"SHT_CUDA_INFO"
	.align	4


	//----- nvinfo : EIATTR_REGCOUNT
	.align		4
        /*0000*/ 	.byte	0x04, 0x2f
        /*0002*/ 	.short	(.L_1 - .L_0)
	.align		4
.L_0:
        /*0004*/ 	.word	index@(_Z13swiglu_kernelPKfPfi)
        /*0008*/ 	.word	0x0000001b


	//----- nvinfo : EIATTR_FRAME_SIZE
	.align		4
.L_1:
        /*000c*/ 	.byte	0x04, 0x11
        /*000e*/ 	.short	(.L_3 - .L_2)
	.align		4
.L_2:
        /*0010*/ 	.word	index@($__internal_0_$__cuda_sm20_div_rn_f64_full)
        /*0014*/ 	.word	0x00000000


	//----- nvinfo : EIATTR_FRAME_SIZE
	.align		4
.L_3:
        /*0018*/ 	.byte	0x04, 0x11
        /*001a*/ 	.short	(.L_5 - .L_4)
	.align		4
.L_4:
        /*001c*/ 	.word	index@(_Z13swiglu_kernelPKfPfi)
        /*0020*/ 	.word	0x00000000


	//----- nvinfo : EIATTR_MIN_STACK_SIZE
	.align		4
.L_5:
        /*0024*/ 	.byte	0x04, 0x12
        /*0026*/ 	.short	(.L_7 - .L_6)
	.align		4
.L_6:
        /*0028*/ 	.word	index@(_Z13swiglu_kernelPKfPfi)
        /*002c*/ 	.word	0x00000000
.L_7:


//--------------------- .nv.compat                --------------------------
	.section	.nv.compat,"",@"SHT_CUDA_COMPAT_INFO"
	.align	4
        /*0000*/ 	.byte	0x02, 0x09, 0x00, 0x00, 0x02, 0x02, 0x01, 0x00, 0x02, 0x05, 0x05, 0x00, 0x03, 0x07, 0x01, 0x01
        /*0010*/ 	.byte	0x02, 0x03, 0x00, 0x00, 0x02, 0x06, 0x01, 0x00, 0x04, 0x0b, 0x08, 0x00, 0x01, 0x00, 0x00, 0x00
        /*0020*/ 	.byte	0x00, 0x00, 0x00, 0x00


//--------------------- .nv.info._Z13swiglu_kernelPKfPfi --------------------------
	.section	.nv.info._Z13swiglu_kernelPKfPfi,"",@"SHT_CUDA_INFO"
	.sectionflags	@""
	.align	4


	//----- nvinfo : EIATTR_CUDA_API_VERSION
	.align		4
        /*0000*/ 	.byte	0x04, 0x37
        /*0002*/ 	.short	(.L_9 - .L_8)
.L_8:
        /*0004*/ 	.word	0x00000082


	//----- nvinfo : EIATTR_KPARAM_INFO
	.align		4
.L_9:
        /*0008*/ 	.byte	0x04, 0x17
        /*000a*/ 	.short	(.L_11 - .L_10)
.L_10:
        /*000c*/ 	.word	0x00000000
        /*0010*/ 	.short	0x0002
        /*0012*/ 	.short	0x0010
        /*0014*/ 	.byte	0x00, 0xf0, 0x11, 0x00


	//----- nvinfo : EIATTR_KPARAM_INFO
	.align		4
.L_11:
        /*0018*/ 	.byte	0x04, 0x17
        /*001a*/ 	.short	(.L_13 - .L_12)
.L_12:
        /*001c*/ 	.word	0x00000000
        /*0020*/ 	.short	0x0001
        /*0022*/ 	.short	0x0008
        /*0024*/ 	.byte	0x00, 0xf5, 0x21, 0x00


	//----- nvinfo : EIATTR_KPARAM_INFO
	.align		4
.L_13:
        /*0028*/ 	.byte	0x04, 0x17
        /*002a*/ 	.short	(.L_15 - .L_14)
.L_14:
        /*002c*/ 	.word	0x00000000
        /*0030*/ 	.short	0x0000
        /*0032*/ 	.short	0x0000
        /*0034*/ 	.byte	0x00, 0xf5, 0x21, 0x00


	//----- nvinfo : EIATTR_SPARSE_MMA_MASK
	.align		4
.L_15:
        /*0038*/ 	.byte	0x03, 0x50
        /*003a*/ 	.short	0x0000


	//----- nvinfo : EIATTR_MAXREG_COUNT
	.align		4
        /*003c*/ 	.byte	0x03, 0x1b
        /*003e*/ 	.short	0x00ff


	//----- nvinfo : EIATTR_MERCURY_ISA_VERSION
	.align		4
        /*0040*/ 	.byte	0x03, 0x5f
        /*0042*/ 	.short	0x0101


	//----- nvinfo : EIATTR_VRC_CTA_INIT_COUNT
	.align		4
        /*0044*/ 	.byte	0x02, 0x4a
	.zero		1
	.zero		1


	//----- nvinfo : EIATTR_EXIT_INSTR_OFFSETS
	.align		4
        /*0048*/ 	.byte	0x04, 0x1c
        /*004a*/ 	.short	(.L_17 - .L_16)


	//   ....[0]....
.L_16:
        /*004c*/ 	.word	0x00000070


	//   ....[1]....
        /*0050*/ 	.word	0x00000330


	//----- nvinfo : EIATTR_CRS_STACK_SIZE
	.align		4
.L_17:
        /*0054*/ 	.byte	0x04, 0x1e
        /*0056*/ 	.short	(.L_19 - .L_18)
.L_18:
        /*0058*/ 	.word	0x00000000


	//----- nvinfo : EIATTR_CBANK_PARAM_SIZE
	.align		4
.L_19:
        /*005c*/ 	.byte	0x03, 0x19
        /*005e*/ 	.short	0x0014


	//----- nvinfo : EIATTR_PARAM_CBANK
	.align		4
        /*0060*/ 	.byte	0x04, 0x0a
        /*0062*/ 	.short	(.L_21 - .L_20)
	.align		4
.L_20:
        /*0064*/ 	.word	index@(.nv.constant0._Z13swiglu_kernelPKfPfi)
        /*0068*/ 	.short	0x0380
        /*006a*/ 	.short	0x0014


	//----- nvinfo : EIATTR_SW_WAR
	.align		4
.L_21:
        /*006c*/ 	.byte	0x04, 0x36
        /*006e*/ 	.short	(.L_23 - .L_22)
.L_22:
        /*0070*/ 	.word	0x00000008
.L_23:


//--------------------- .nv.callgraph             --------------------------
	.section	.nv.callgraph,"",@"SHT_CUDA_CALLGRAPH"
	.align	4
	.sectionentsize	8
	.align		4
        /*0000*/ 	.word	0x00000000
	.align		4
        /*0004*/ 	.word	0xffffffff
	.align		4
        /*0008*/ 	.word	0x00000000
	.align		4
        /*000c*/ 	.word	0xfffffffe
	.align		4
        /*0010*/ 	.word	0x00000000
	.align		4
        /*0014*/ 	.word	0xfffffffd
	.align		4
        /*0018*/ 	.word	0x00000000
	.align		4
        /*001c*/ 	.word	0xfffffffc


//--------------------- .text._Z13swiglu_kernelPKfPfi --------------------------
	.section	.text._Z13swiglu_kernelPKfPfi,"ax",@progbits
	.align	128
        .global         _Z13swiglu_kernelPKfPfi
        .type           _Z13swiglu_kernelPKfPfi,@function
        .size           _Z13swiglu_kernelPKfPfi,(.L_x_8 - _Z13swiglu_kernelPKfPfi)
        .other          _Z13swiglu_kernelPKfPfi,@"STO_CUDA_ENTRY STV_DEFAULT"
_Z13swiglu_kernelPKfPfi:
.text._Z13swiglu_kernelPKfPfi:
[----:B------:R-:W-:Y:S01]  /*0000*/  LDC R1, c[0x0][0x37c] ;  /* 0x0000df00ff017b82 */ /* 0x000fe20000000800 */
[----:B------:R-:W0:Y:S01]  /*0010*/  S2R R0, SR_TID.X ;  /* 0x0000000000007919 */ /* 0x000e220000002100 */
[----:B------:R-:W0:Y:S01]  /*0020*/  LDCU UR4, c[0x0][0x360] ;  /* 0x00006c00ff0477ac */ /* 0x000e220008000800 */
[----:B------:R-:W0:Y:S01]  /*0030*/  S2R R3, SR_CTAID.X ;  /* 0x0000000000037919 */ /* 0x000e220000002500 */
[----:B------:R-:W1:Y:S01]  /*0040*/  LDCU UR5, c[0x0][0x390] ;  /* 0x00007200ff0577ac */ /* 0x000e620008000800 */
[----:B0-----:R-:W-:-:S05]  /*0050*/  IMAD R0, R3, UR4, R0 ;  /* 0x0000000403007c24 */ /* 0x001fca000f8e0200 */
[----:B-1----:R-:W-:-:S13]  /*0060*/  ISETP.GE.AND P0, PT, R0, UR5, PT ;  /* 0x0000000500007c0c */ /* 0x002fda000bf06270 */
[----:B------:R-:W-:Y:S05]  /*0070*/  @P0 EXIT ;  /* 0x000000000000094d */ /* 0x000fea0003800000 */
[----:B------:R-:W0:Y:S01]  /*0080*/  LDC.64 R4, c[0x0][0x380] ;  /* 0x0000e000ff047b82 */ /* 0x000e220000000a00 */
[----:B------:R-:W1:Y:S01]  /*0090*/  LDCU.64 UR4, c[0x0][0x358] ;  /* 0x00006b00ff0477ac */ /* 0x000e620008000a00 */
[----:B0-----:R-:W-:-:S05]  /*00a0*/  IMAD.WIDE R4, R0, 0x4, R4 ;  /* 0x0000000400047825 */ /* 0x001fca00078e0204 */
[----:B-1----:R-:W2:Y:S01]  /*00b0*/  LDG.E R14, desc[UR4][R4.64] ;  /* 0x00000004040e7981 */ /* 0x002ea2000c1e1900 */
[----:B------:R-:W-:Y:S01]  /*00c0*/  IMAD.MOV.U32 R3, RZ, RZ, 0x3bbb989d ;  /* 0x3bbb989dff037424 */ /* 0x000fe200078e00ff */
[----:B------:R-:W-:Y:S01]  /*00d0*/  BSSY.RECONVERGENT B0, `(.L_x_0) ;  /* 0x000001d000007945 */ /* 0x000fe20003800200 */
[----:B------:R-:W-:Y:S02]  /*00e0*/  IMAD.MOV.U32 R7, RZ, RZ, 0x437c0000 ;  /* 0x437c0000ff077424 */ /* 0x000fe400078e00ff */
[----:B--2---:R-:W-:-:S04]  /*00f0*/  FFMA.SAT R2, R14, -R3, 0.5 ;  /* 0x3f0000000e027423 */ /* 0x004fc80000002803 */
[----:B------:R-:W-:-:S04]  /*0100*/  FFMA.RM R2, R2, R7, 12582913 ;  /* 0x4b40000102027423 */ /* 0x000fc80000004007 */
[C---:B------:R-:W-:Y:S01]  /*0110*/  FADD R3, R2.reuse, -12583039 ;  /* 0xcb40007f02037421 */ /* 0x040fe20000000000 */
[----:B------:R-:W-:-:S03]  /*0120*/  IMAD.SHL.U32 R2, R2, 0x800000, RZ ;  /* 0x0080000002027824 */ /* 0x000fc600078e00ff */
[----:B------:R-:W-:-:S04]  /*0130*/  FFMA R3, R14, -1.4426950216293334961, -R3 ;  /* 0xbfb8aa3b0e037823 */ /* 0x000fc80000000803 */
[----:B------:R-:W-:-:S04]  /*0140*/  FFMA R12, R14, -1.925963033500011079e-08, R3 ;  /* 0xb2a570600e0c7823 */ /* 0x000fc80000000003 */
[----:B------:R-:W0:Y:S02]  /*0150*/  MUFU.EX2 R3, R12 ;  /* 0x0000000c00037308 */ /* 0x000e240000000800 */
[----:B0-----:R-:W-:Y:S01]  /*0160*/  FMUL R13, R2, R3 ;  /* 0x00000003020d7220 */ /* 0x001fe20000400000 */
[----:B------:R-:W-:-:S05]  /*0170*/  IMAD.MOV.U32 R2, RZ, RZ, 0x1 ;  /* 0x00000001ff027424 */ /* 0x000fca00078e00ff */
[----:B------:R-:W0:Y:S02]  /*0180*/  F2F.F64.F32 R6, R13 ;  /* 0x0000000d00067310 */ /* 0x000e240000201800 */
[----:B0-----:R-:W-:-:S06]  /*0190*/  DADD R6, R6, 1 ;  /* 0x3ff0000006067429 */ /* 0x001fcc0000000000 */
[----:B------:R-:W0:Y:S02]  /*01a0*/  MUFU.RCP64H R3, R7 ;  /* 0x0000000700037308 */ /* 0x000e240000001800 */
[----:B0-----:R-:W-:-:S08]  /*01b0*/  DFMA R8, -R6, R2, 1 ;  /* 0x3ff000000608742b */ /* 0x001fd00000000102 */
[----:B------:R-:W-:-:S08]  /*01c0*/  DFMA R8, R8, R8, R8 ;  /* 0x000000080808722b */ /* 0x000fd00000000008 */
[----:B------:R-:W-:Y:S02]  /*01d0*/  DFMA R2, R2, R8, R2 ;  /* 0x000000080202722b */ /* 0x000fe40000000002 */
[----:B------:R-:W0:Y:S06]  /*01e0*/  F2F.F64.F32 R8, R14 ;  /* 0x0000000e00087310 */ /* 0x000e2c0000201800 */
[----:B------:R-:W-:-:S08]  /*01f0*/  DFMA R10, -R6, R2, 1 ;  /* 0x3ff00000060a742b */ /* 0x000fd00000000102 */
[----:B------:R-:W-:Y:S01]  /*0200*/  DFMA R2, R2, R10, R2 ;  /* 0x0000000a0202722b */ /* 0x000fe20000000002 */
[----:B0-----:R-:W-:-:S07]  /*0210*/  FSETP.GEU.AND P1, PT, |R9|, 6.5827683646048100446e-37, PT ;  /* 0x036000000900780b */ /* 0x001fce0003f2e200 */
[----:B------:R-:W-:-:S08]  /*0220*/  DMUL R10, R8, R2 ;  /* 0x00000002080a7228 */ /* 0x000fd00000000000 */
[----:B------:R-:W-:-:S08]  /*0230*/  DFMA R12, -R6, R10, R8 ;  /* 0x0000000a060c722b */ /* 0x000fd00000000108 */
[----:B------:R-:W-:-:S10]  /*0240*/  DFMA R2, R2, R12, R10 ;  /* 0x0000000c0202722b */ /* 0x000fd4000000000a */
[----:B------:R-:W-:-:S05]  /*0250*/  FFMA R10, RZ, R7, R3 ;  /* 0x00000007ff0a7223 */ /* 0x000fca0000000003 */
[----:B------:R-:W-:-:S13]  /*0260*/  FSETP.GT.AND P0, PT, |R10|, 1.469367938527859385e-39, PT ;  /* 0x001000000a00780b */ /* 0x000fda0003f04200 */
[----:B------:R-:W-:Y:S05]  /*0270*/  @P0 BRA P1, `(.L_x_1) ;  /* 0x0000000000080947 */ /* 0x000fea0000800000 */
[----:B------:R-:W-:-:S07]  /*0280*/  MOV R12, 0x2a0 ;  /* 0x000002a0000c7802 */ /* 0x000fce0000000f00 */
[----:B------:R-:W-:Y:S05]  /*0290*/  CALL.REL.NOINC `($__internal_0_$__cuda_sm20_div_rn_f64_full) ;  /* 0x0000000000287944 */ /* 0x000fea0003c00000 */
.L_x_1:
[----:B------:R-:W-:Y:S05]  /*02a0*/  BSYNC.RECONVERGENT B0 ;  /* 0x0000000000007941 */ /* 0x000fea0003800200 */
.L_x_0:
[----:B------:R-:W0:Y:S02]  /*02b0*/  LDC R7, c[0x0][0x390] ;  /* 0x0000e400ff077b82 */ /* 0x000e240000000800 */
[----:B0-----:R-:W-:-:S06]  /*02c0*/  IMAD.WIDE R4, R7, 0x4, R4 ;  /* 0x0000000407047825 */ /* 0x001fcc00078e0204 */
[----:B------:R-:W0:Y:S01]  /*02d0*/  LDC.64 R6, c[0x0][0x388] ;  /* 0x0000e200ff067b82 */ /* 0x000e220000000a00 */
[----:B------:R-:W2:Y:S01]  /*02e0*/  LDG.E R5, desc[UR4][R4.64] ;  /* 0x0000000404057981 */ /* 0x000ea2000c1e1900 */
[----:B------:R-:W2:Y:S01]  /*02f0*/  F2F.F32.F64 R2, R2 ;  /* 0x0000000200027310 */ /* 0x000ea20000301000 */
[----:B0-----:R-:W-:-:S04]  /*0300*/  IMAD.WIDE R6, R0, 0x4, R6 ;  /* 0x0000000400067825 */ /* 0x001fc800078e0206 */
[----:B--2---:R-:W-:-:S05]  /*0310*/  FMUL R9, R2, R5 ;  /* 0x0000000502097220 */ /* 0x004fca0000400000 */
[----:B------:R-:W-:Y:S01]  /*0320*/  STG.E desc[UR4][R6.64], R9 ;  /* 0x0000000906007986 */ /* 0x000fe2000c101904 */
[----:B------:R-:W-:Y:S05]  /*0330*/  EXIT ;  /* 0x000000000000794d */ /* 0x000fea0003800000 */
        .weak           $__internal_0_$__cuda_sm20_div_rn_f64_full
        .type           $__internal_0_$__cuda_sm20_div_rn_f64_full,@function
        .size           $__internal_0_$__cuda_sm20_div_rn_f64_full,(.L_x_8 - $__internal_0_$__cuda_sm20_div_rn_f64_full)
$__internal_0_$__cuda_sm20_div_rn_f64_full:
[C---:B------:R-:W-:Y:S01]  /*0340*/  FSETP.GEU.AND P0, PT, |R7|.reuse, 1.469367938527859385e-39, PT ;  /* 0x001000000700780b */ /* 0x040fe20003f0e200 */
[----:B------:R-:W-:Y:S01]  /*0350*/  IMAD.MOV.U32 R10, RZ, RZ, 0x1 ;  /* 0x00000001ff0a7424 */ /* 0x000fe200078e00ff */
[----:B------:R-:W-:Y:S01]  /*0360*/  LOP3.LUT R2, R7, 0x800fffff, RZ, 0xc0, !PT ;  /* 0x800fffff07027812 */ /* 0x000fe200078ec0ff */
[----:B------:R-:W-:Y:S01]  /*0370*/  BSSY.RECONVERGENT B1, `(.L_x_2) ;  /* 0x0000055000017945 */ /* 0x000fe20003800200 */
[C---:B------:R-:W-:Y:S02]  /*0380*/  FSETP.GEU.AND P2, PT, |R9|.reuse, 1.469367938527859385e-39, PT ;  /* 0x001000000900780b */ /* 0x040fe40003f4e200 */
[----:B------:R-:W-:Y:S01]  /*0390*/  LOP3.LUT R3, R2, 0x3ff00000, RZ, 0xfc, !PT ;  /* 0x3ff0000002037812 */ /* 0x000fe200078efcff */
[----:B------:R-:W-:Y:S01]  /*03a0*/  IMAD.MOV.U32 R2, RZ, RZ, R6 ;  /* 0x000000ffff027224 */ /* 0x000fe200078e0006 */
[----:B------:R-:W-:Y:S02]  /*03b0*/  LOP3.LUT R13, R9, 0x7ff00000, RZ, 0xc0, !PT ;  /* 0x7ff00000090d7812 */ /* 0x000fe400078ec0ff */
[----:B------:R-:W-:-:S03]  /*03c0*/  LOP3.LUT R16, R7, 0x7ff00000, RZ, 0xc0, !PT ;  /* 0x7ff0000007107812 */ /* 0x000fc600078ec0ff */
[----:B------:R-:W-:Y:S01]  /*03d0*/  @!P0 DMUL R2, R6, 8.98846567431157953865e+307 ;  /* 0x7fe0000006028828 */ /* 0x000fe20000000000 */
[----:B------:R-:W-:-:S03]  /*03e0*/  ISETP.GE.U32.AND P1, PT, R13, R16, PT ;  /* 0x000000100d00720c */ /* 0x000fc60003f26070 */
[----:B------:R-:W-:Y:S02]  /*03f0*/  @!P2 LOP3.LUT R20, R7, 0x7ff00000, RZ, 0xc0, !PT ;  /* 0x7ff000000714a812 */ /* 0x000fe400078ec0ff */
[----:B------:R-:W0:Y:S02]  /*0400*/  MUFU.RCP64H R11, R3 ;  /* 0x00000003000b7308 */ /* 0x000e240000001800 */
[----:B------:R-:W-:Y:S01]  /*0410*/  @!P2 ISETP.GE.U32.AND P3, PT, R13, R20, PT ;  /* 0x000000140d00a20c */ /* 0x000fe20003f66070 */
[----:B------:R-:W-:Y:S01]  /*0420*/  @!P2 IMAD.MOV.U32 R20, RZ, RZ, RZ ;  /* 0x000000ffff14a224 */ /* 0x000fe200078e00ff */
[----:B0-----:R-:W-:-:S08]  /*0430*/  DFMA R14, R10, -R2, 1 ;  /* 0x3ff000000a0e742b */ /* 0x001fd00000000802 */
[----:B------:R-:W-:Y:S01]  /*0440*/  DFMA R18, R14, R14, R14 ;  /* 0x0000000e0e12722b */ /* 0x000fe2000000000e */
[----:B------:R-:W-:-:S05]  /*0450*/  IMAD.MOV.U32 R14, RZ, RZ, 0x1ca00000 ;  /* 0x1ca00000ff0e7424 */ /* 0x000fca00078e00ff */
[C---:B------:R-:W-:Y:S02]  /*0460*/  @!P2 SEL R15, R14.reuse, 0x63400000, !P3 ;  /* 0x634000000e0fa807 */ /* 0x040fe40005800000 */
[----:B------:R-:W-:Y:S01]  /*0470*/  DFMA R18, R10, R18, R10 ;  /* 0x000000120a12722b */ /* 0x000fe2000000000a */
[----:B------:R-:W-:Y:S01]  /*0480*/  SEL R11, R14, 0x63400000, !P1 ;  /* 0x634000000e0b7807 */ /* 0x000fe20004800000 */
[----:B------:R-:W-:Y:S01]  /*0490*/  IMAD.MOV.U32 R10, RZ, RZ, R8 ;  /* 0x000000ffff0a7224 */ /* 0x000fe200078e0008 */
[--C-:B------:R-:W-:Y:S02]  /*04a0*/  @!P2 LOP3.LUT R15, R15, 0x80000000, R9.reuse, 0xf8, !PT ;  /* 0x800000000f0fa812 */ /* 0x100fe400078ef809 */
[----:B------:R-:W-:Y:S02]  /*04b0*/  LOP3.LUT R11, R11, 0x800fffff, R9, 0xf8, !PT ;  /* 0x800fffff0b0b7812 */ /* 0x000fe400078ef809 */
[----:B------:R-:W-:Y:S01]  /*04c0*/  @!P2 LOP3.LUT R21, R15, 0x100000, RZ, 0xfc, !PT ;  /* 0x001000000f15a812 */ /* 0x000fe200078efcff */
[----:B------:R-:W-:-:S05]  /*04d0*/  DFMA R22, R18, -R2, 1 ;  /* 0x3ff000001216742b */ /* 0x000fca0000000802 */
[----:B------:R-:W-:-:S03]  /*04e0*/  @!P2 DFMA R10, R10, 2, -R20 ;  /* 0x400000000a0aa82b */ /* 0x000fc60000000814 */
[----:B------:R-:W-:Y:S01]  /*04f0*/  DFMA R18, R18, R22, R18 ;  /* 0x000000161212722b */ /* 0x000fe20000000012 */
[----:B------:R-:W-:Y:S02]  /*0500*/  IMAD.MOV.U32 R23, RZ, RZ, R13 ;  /* 0x000000ffff177224 */ /* 0x000fe400078e000d */
[----:B------:R-:W-:Y:S01]  /*0510*/  IMAD.MOV.U32 R22, RZ, RZ, R16 ;  /* 0x000000ffff167224 */ /* 0x000fe200078e0010 */
[----:B------:R-:W-:-:S03]  /*0520*/  @!P0 LOP3.LUT R22, R3, 0x7ff00000, RZ, 0xc0, !PT ;  /* 0x7ff0000003168812 */ /* 0x000fc600078ec0ff */
[----:B------:R-:W-:Y:S01]  /*0530*/  @!P2 LOP3.LUT R23, R11, 0x7ff00000, RZ, 0xc0, !PT ;  /* 0x7ff000000b17a812 */ /* 0x000fe200078ec0ff */
[----:B------:R-:W-:Y:S01]  /*0540*/  DMUL R20, R18, R10 ;  /* 0x0000000a12147228 */ /* 0x000fe20000000000 */
[----:B------:R-:W-:-:S03]  /*0550*/  VIADD R24, R22, 0xffffffff ;  /* 0xffffffff16187836 */ /* 0x000fc60000000000 */
[----:B------:R-:W-:-:S04]  /*0560*/  VIADD R15, R23, 0xffffffff ;  /* 0xffffffff170f7836 */ /* 0x000fc80000000000 */
[----:B------:R-:W-:Y:S01]  /*0570*/  DFMA R16, R20, -R2, R10 ;  /* 0x800000021410722b */ /* 0x000fe2000000000a */
[----:B------:R-:W-:-:S04]  /*0580*/  ISETP.GT.U32.AND P0, PT, R15, 0x7feffffe, PT ;  /* 0x7feffffe0f00780c */ /* 0x000fc80003f04070 */
[----:B------:R-:W-:-:S03]  /*0590*/  ISETP.GT.U32.OR P0, PT, R24, 0x7feffffe, P0 ;  /* 0x7feffffe1800780c */ /* 0x000fc60000704470 */
[----:B------:R-:W-:-:S10]  /*05a0*/  DFMA R16, R18, R16, R20 ;  /* 0x000000101210722b */ /* 0x000fd40000000014 */
[----:B------:R-:W-:Y:S05]  /*05b0*/  @P0 BRA `(.L_x_3) ;  /* 0x00000000006c0947 */ /* 0x000fea0003800000 */
[----:B------:R-:W-:-:S04]  /*05c0*/  LOP3.LUT R18, R7, 0x7ff00000, RZ, 0xc0, !PT ;  /* 0x7ff0000007127812 */ /* 0x000fc800078ec0ff */
[CC--:B------:R-:W-:Y:S02]  /*05d0*/  VIADDMNMX R8, R13.reuse, -R18.reuse, 0xb9600000, !PT ;  /* 0xb96000000d087446 */ /* 0x0c0fe40007800912 */
[----:B------:R-:W-:Y:S02]  /*05e0*/  ISETP.GE.U32.AND P0, PT, R13, R18, PT ;  /* 0x000000120d00720c */ /* 0x000fe40003f06070 */
[----:B------:R-:W-:Y:S02]  /*05f0*/  VIMNMX R8, PT, PT, R8, 0x46a00000, PT ;  /* 0x46a0000008087848 */ /* 0x000fe40003fe0100 */
[----:B------:R-:W-:-:S05]  /*0600*/  SEL R13, R14, 0x63400000, !P0 ;  /* 0x634000000e0d7807 */ /* 0x000fca0004000000 */
[----:B------:R-:W-:Y:S02]  /*0610*/  IMAD.IADD R13, R8, 0x1, -R13 ;  /* 0x00000001080d7824 */ /* 0x000fe400078e0a0d */
[----:B------:R-:W-:Y:S02]  /*0620*/  IMAD.MOV.U32 R8, RZ, RZ, RZ ;  /* 0x000000ffff087224 */ /* 0x000fe400078e00ff */
[----:B------:R-:W-:-:S06]  /*0630*/  VIADD R9, R13, 0x7fe00000 ;  /* 0x7fe000000d097836 */ /* 0x000fcc0000000000 */
[----:B------:R-:W-:-:S10]  /*0640*/  DMUL R14, R16, R8 ;  /* 0x00000008100e7228 */ /* 0x000fd40000000000 */
[----:B------:R-:W-:-:S13]  /*0650*/  FSETP.GTU.AND P0, PT, |R15|, 1.469367938527859385e-39, PT ;  /* 0x001000000f00780b */ /* 0x000fda0003f0c200 */
[----:B------:R-:W-:Y:S05]  /*0660*/  @P0 BRA `(.L_x_4) ;  /* 0x0000000000940947 */ /* 0x000fea0003800000 */
[----:B------:R-:W-:Y:S01]  /*0670*/  DFMA R2, R16, -R2, R10 ;  /* 0x800000021002722b */ /* 0x000fe2000000000a */
[----:B------:R-:W-:-:S09]  /*0680*/  IMAD.MOV.U32 R8, RZ, RZ, RZ ;  /* 0x000000ffff087224 */ /* 0x000fd200078e00ff */
[C---:B------:R-:W-:Y:S02]  /*0690*/  FSETP.NEU.AND P0, PT, R3.reuse, RZ, PT ;  /* 0x000000ff0300720b */ /* 0x040fe40003f0d000 */
[----:B------:R-:W-:-:S04]  /*06a0*/  LOP3.LUT R7, R3, 0x80000000, R7, 0x48, !PT ;  /* 0x8000000003077812 */ /* 0x000fc800078e4807 */
[----:B------:R-:W-:-:S07]  /*06b0*/  LOP3.LUT R9, R7, R9, RZ, 0xfc, !PT ;  /* 0x0000000907097212 */ /* 0x000fce00078efcff */
[----:B------:R-:W-:Y:S05]  /*06c0*/  @!P0 BRA `(.L_x_4) ;  /* 0x00000000007c8947 */ /* 0x000fea0003800000 */
[----:B------:R-:W-:Y:S01]  /*06d0*/  IMAD.MOV R3, RZ, RZ, -R13 ;  /* 0x000000ffff037224 */ /* 0x000fe200078e0a0d */
[----:B------:R-:W-:Y:S01]  /*06e0*/  DMUL.RP R8, R16, R8 ;  /* 0x0000000810087228 */ /* 0x000fe20000008000 */
[----:B------:R-:W-:Y:S01]  /*06f0*/  IMAD.MOV.U32 R2, RZ, RZ, RZ ;  /* 0x000000ffff027224 */ /* 0x000fe200078e00ff */
[----:B------:R-:W-:-:S05]  /*0700*/  IADD3 R13, PT, PT, -R13, -0x43300000, RZ ;  /* 0xbcd000000d0d7810 */ /* 0x000fca0007ffe1ff */
[----:B------:R-:W-:-:S03]  /*0710*/  DFMA R2, R14, -R2, R16 ;  /* 0x800000020e02722b */ /* 0x000fc60000000010 */
[----:B------:R-:W-:-:S07]  /*0720*/  LOP3.LUT R7, R9, R7, RZ, 0x3c, !PT ;  /* 0x0000000709077212 */ /* 0x000fce00078e3cff */
[----:B------:R-:W-:-:S04]  /*0730*/  FSETP.NEU.AND P0, PT, |R3|, R13, PT ;  /* 0x0000000d0300720b */ /* 0x000fc80003f0d200 */
[----:B------:R-:W-:Y:S02]  /*0740*/  FSEL R14, R8, R14, !P0 ;  /* 0x0000000e080e7208 */ /* 0x000fe40004000000 */
[----:B------:R-:W-:Y:S01]  /*0750*/  FSEL R15, R7, R15, !P0 ;  /* 0x0000000f070f7208 */ /* 0x000fe20004000000 */
[----:B------:R-:W-:Y:S06]  /*0760*/  BRA `(.L_x_4) ;  /* 0x0000000000547947 */ /* 0x000fec0003800000 */
.L_x_3:
[----:B------:R-:W-:-:S14]  /*0770*/  DSETP.NAN.AND P0, PT, R8, R8, PT ;  /* 0x000000080800722a */ /* 0x000fdc0003f08000 */
[----:B------:R-:W-:Y:S05]  /*0780*/  @P0 BRA `(.L_x_5) ;  /* 0x0000000000440947 */ /* 0x000fea0003800000 */
[----:B------:R-:W-:-:S14]  /*0790*/  DSETP.NAN.AND P0, PT, R6, R6, PT ;  /* 0x000000060600722a */ /* 0x000fdc0003f08000 */
[----:B------:R-:W-:Y:S05]  /*07a0*/  @P0 BRA `(.L_x_6) ;  /* 0x0000000000300947 */ /* 0x000fea0003800000 */
[----:B------:R-:W-:Y:S01]  /*07b0*/  ISETP.NE.AND P0, PT, R23, R22, PT ;  /* 0x000000161700720c */ /* 0x000fe20003f05270 */
[----:B------:R-:W-:Y:S02]  /*07c0*/  IMAD.MOV.U32 R14, RZ, RZ, 0x0 ;  /* 0x00000000ff0e7424 */ /* 0x000fe400078e00ff */
[----:B------:R-:W-:-:S10]  /*07d0*/  IMAD.MOV.U32 R15, RZ, RZ, -0x80000 ;  /* 0xfff80000ff0f7424 */ /* 0x000fd400078e00ff */
[----:B------:R-:W-:Y:S05]  /*07e0*/  @!P0 BRA `(.L_x_4) ;  /* 0x0000000000348947 */ /* 0x000fea0003800000 */
[----:B------:R-:W-:Y:S02]  /*07f0*/  ISETP.NE.AND P0, PT, R23, 0x7ff00000, PT ;  /* 0x7ff000001700780c */ /* 0x000fe40003f05270 */
[----:B------:R-:W-:Y:S02]  /*0800*/  LOP3.LUT R15, R9, 0x80000000, R7, 0x48, !PT ;  /* 0x80000000090f7812 */ /* 0x000fe400078e4807 */
[----:B------:R-:W-:-:S13]  /*0810*/  ISETP.EQ.OR P0, PT, R22, RZ, !P0 ;  /* 0x000000ff1600720c */ /* 0x000fda0004702670 */
[----:B------:R-:W-:Y:S01]  /*0820*/  @P0 LOP3.LUT R2, R15, 0x7ff00000, RZ, 0xfc, !PT ;  /* 0x7ff000000f020812 */ /* 0x000fe200078efcff */
[----:B------:R-:W-:Y:S02]  /*0830*/  @!P0 IMAD.MOV.U32 R14, RZ, RZ, RZ ;  /* 0x000000ffff0e8224 */ /* 0x000fe400078e00ff */
[----:B------:R-:W-:Y:S02]  /*0840*/  @P0 IMAD.MOV.U32 R14, RZ, RZ, RZ ;  /* 0x000000ffff0e0224 */ /* 0x000fe400078e00ff */
[----:B------:R-:W-:Y:S01]  /*0850*/  @P0 IMAD.MOV.U32 R15, RZ, RZ, R2 ;  /* 0x000000ffff0f0224 */ /* 0x000fe200078e0002 */
[----:B------:R-:W-:Y:S06]  /*0860*/  BRA `(.L_x_4) ;  /* 0x0000000000147947 */ /* 0x000fec0003800000 */
.L_x_6:
[----:B------:R-:W-:Y:S01]  /*0870*/  LOP3.LUT R15, R7, 0x80000, RZ, 0xfc, !PT ;  /* 0x00080000070f7812 */ /* 0x000fe200078efcff */
[----:B------:R-:W-:Y:S01]  /*0880*/  IMAD.MOV.U32 R14, RZ, RZ, R6 ;  /* 0x000000ffff0e7224 */ /* 0x000fe200078e0006 */
[----:B------:R-:W-:Y:S06]  /*0890*/  BRA `(.L_x_4) ;  /* 0x0000000000087947 */ /* 0x000fec0003800000 */
.L_x_5:
[----:B------:R-:W-:Y:S01]  /*08a0*/  LOP3.LUT R15, R9, 0x80000, RZ, 0xfc, !PT ;  /* 0x00080000090f7812 */ /* 0x000fe200078efcff */
[----:B------:R-:W-:-:S07]  /*08b0*/  IMAD.MOV.U32 R14, RZ, RZ, R8 ;  /* 0x000000ffff0e7224 */ /* 0x000fce00078e0008 */
.L_x_4:
[----:B------:R-:W-:Y:S05]  /*08c0*/  BSYNC.RECONVERGENT B1 ;  /* 0x0000000000017941 */ /* 0x000fea0003800200 */
.L_x_2:
[----:B------:R-:W-:Y:S02]  /*08d0*/  IMAD.MOV.U32 R13, RZ, RZ, 0x0 ;  /* 0x00000000ff0d7424 */ /* 0x000fe400078e00ff */
[----:B------:R-:W-:Y:S02]  /*08e0*/  IMAD.MOV.U32 R2, RZ, RZ, R14 ;  /* 0x000000ffff027224 */ /* 0x000fe400078e000e */
[----:B------:R-:W-:Y:S01]  /*08f0*/  IMAD.MOV.U32 R3, RZ, RZ, R15 ;  /* 0x000000ffff037224 */ /* 0x000fe200078e000f */
[----:B------:R-:W-:Y:S06]  /*0900*/  RET.REL.NODEC R12 `(_Z13swiglu_kernelPKfPfi) ;  /* 0xfffffff40cbc7950 */ /* 0x000fec0003c3ffff */
.L_x_7:
[----:B------:R-:W-:-:S00]  /*0910*/  BRA `(.L_x_7) ;  /* 0xfffffffc00fc7947 */ /* 0x000fc0000383ffff */
[----:B------:R-:W-:-:S00]  /*0920*/  NOP ;  /* 0x0000000000007918 */ /* 0x000fc00000000000 */
        /* <DEDUP_REMOVED lines=13> */
.L_x_8:


//--------------------- .nv.shared.reserved.0     --------------------------
	.section	.nv.shared.reserved.0,"aw",@nobits
	.weak		__nv_reservedSMEM_offset_0_alias
	.size		__nv_reservedSMEM_offset_0_alias, 0, 64
	.other		__nv_reservedSMEM_offset_0_alias,@"STO_CUDA_RESERVED_SHARED STV_DEFAULT"
__nv_reservedSMEM_offset_0_alias:
	.zero		0
	.zero		64


//--------------------- .nv.constant0._Z13swiglu_kernelPKfPfi --------------------------
	.section	.nv.constant0._Z13swiglu_kernelPKfPfi,"a",@progbits
	.sectionflags	@""
	.align	4
.nv.constant0._Z13swiglu_kernelPKfPfi:
	.zero		916


//--------------------- SYMBOLS --------------------------

	.type		.nv.reservedSmem.offset0,@object
	.size		.nv.reservedSmem.offset0,0x4
